	.headerflags	@"EF_CUDA_TEXMODE_UNIFIED EF_CUDA_64BIT_ADDRESS EF_CUDA_ACCELERATORS EF_CUDA_SM90 EF_CUDA_VIRTUAL_SM(EF_CUDA_SM90)"
	.elftype	@"ET_EXEC"


//--------------------- .nv.info                  --------------------------
	.section	.nv.info,"",@"SHT_CUDA_INFO"
	.align	4


	//----- nvinfo : EIATTR_REGCOUNT
	.align		4
        /*0000*/ 	.byte	0x04, 0x2f
        /*0002*/ 	.short	(.L_3 - .L_2)
	.align		4
.L_2:
        /*0004*/ 	.word	index@(triton_poi_fused_cat_1)
        /*0008*/ 	.word	0x00000017


	//----- nvinfo : EIATTR_MIN_STACK_SIZE
	.align		4
.L_3:
        /*000c*/ 	.byte	0x04, 0x12
        /*000e*/ 	.short	(.L_5 - .L_4)
	.align		4
.L_4:
        /*0010*/ 	.word	index@(triton_poi_fused_cat_1)
        /*0014*/ 	.word	0x00000000


	//----- nvinfo : EIATTR_FRAME_SIZE
	.align		4
.L_5:
        /*0018*/ 	.byte	0x04, 0x11
        /*001a*/ 	.short	(.L_7 - .L_6)
	.align		4
.L_6:
        /*001c*/ 	.word	index@(triton_poi_fused_cat_1)
        /*0020*/ 	.word	0x00000000


	//----- nvinfo : EIATTR_MIN_STACK_SIZE
	.align		4
.L_7:
        /*0024*/ 	.byte	0x04, 0x12
        /*0026*/ 	.short	(.L_9 - .L_8)
	.align		4
.L_8:
        /*0028*/ 	.word	index@(triton_poi_fused_cat_1)
        /*002c*/ 	.word	0x00000000
.L_9:


//--------------------- .nv.info.triton_poi_fused_cat_1 --------------------------
	.section	.nv.info.triton_poi_fused_cat_1,"",@"SHT_CUDA_INFO"
	.sectionflags	@""
	.align	4


	//----- nvinfo : EIATTR_CUDA_API_VERSION
	.align		4
        /*0000*/ 	.byte	0x04, 0x37
        /*0002*/ 	.short	(.L_11 - .L_10)
.L_10:
        /*0004*/ 	.word	0x0000007c


	//----- nvinfo : EIATTR_KPARAM_INFO
	.align		4
.L_11:
        /*0008*/ 	.byte	0x04, 0x17
        /*000a*/ 	.short	(.L_13 - .L_12)
.L_12:
        /*000c*/ 	.word	0x00000000
        /*0010*/ 	.short	0x0007
        /*0012*/ 	.short	0x0038
        /*0014*/ 	.byte	0x00, 0xf0, 0x11, 0x00


	//----- nvinfo : EIATTR_KPARAM_INFO
	.align		4
.L_13:
        /*0018*/ 	.byte	0x04, 0x17
        /*001a*/ 	.short	(.L_15 - .L_14)
.L_14:
        /*001c*/ 	.word	0x00000000
        /*0020*/ 	.short	0x0006
        /*0022*/ 	.short	0x0030
        /*0024*/ 	.byte	0x00, 0xf4, 0x21, 0x00


	//----- nvinfo : EIATTR_KPARAM_INFO
	.align		4
.L_15:
        /*0028*/ 	.byte	0x04, 0x17
        /*002a*/ 	.short	(.L_17 - .L_16)
.L_16:
        /*002c*/ 	.word	0x00000000
        /*0030*/ 	.short	0x0005
        /*0032*/ 	.short	0x0028
        /*0034*/ 	.byte	0x00, 0xf4, 0x21, 0x00


	//----- nvinfo : EIATTR_KPARAM_INFO
	.align		4
.L_17:
        /*0038*/ 	.byte	0x04, 0x17
        /*003a*/ 	.short	(.L_19 - .L_18)
.L_18:
        /*003c*/ 	.word	0x00000000
        /*0040*/ 	.short	0x0004
        /*0042*/ 	.short	0x0020
        /*0044*/ 	.byte	0x00, 0xf4, 0x21, 0x00


	//----- nvinfo : EIATTR_KPARAM_INFO
	.align		4
.L_19:
        /*0048*/ 	.byte	0x04, 0x17
        /*004a*/ 	.short	(.L_21 - .L_20)
.L_20:
        /*004c*/ 	.word	0x00000000
        /*0050*/ 	.short	0x0003
        /*0052*/ 	.short	0x0018
        /*0054*/ 	.byte	0x00, 0xf4, 0x21, 0x00


	//----- nvinfo : EIATTR_KPARAM_INFO
	.align		4
.L_21:
        /*0058*/ 	.byte	0x04, 0x17
        /*005a*/ 	.short	(.L_23 - .L_22)
.L_22:
        /*005c*/ 	.word	0x00000000
        /*0060*/ 	.short	0x0002
        /*0062*/ 	.short	0x0010
        /*0064*/ 	.byte	0x00, 0xf4, 0x21, 0x00


	//----- nvinfo : EIATTR_KPARAM_INFO
	.align		4
.L_23:
        /*0068*/ 	.byte	0x04, 0x17
        /*006a*/ 	.short	(.L_25 - .L_24)
.L_24:
        /*006c*/ 	.word	0x00000000
        /*0070*/ 	.short	0x0001
        /*0072*/ 	.short	0x0008
        /*0074*/ 	.byte	0x00, 0xf4, 0x21, 0x00


	//----- nvinfo : EIATTR_KPARAM_INFO
	.align		4
.L_25:
        /*0078*/ 	.byte	0x04, 0x17
        /*007a*/ 	.short	(.L_27 - .L_26)
.L_26:
        /*007c*/ 	.word	0x00000000
        /*0080*/ 	.short	0x0000
        /*0082*/ 	.short	0x0000
        /*0084*/ 	.byte	0x00, 0xf4, 0x21, 0x00


	//----- nvinfo : EIATTR_SPARSE_MMA_MASK
	.align		4
.L_27:
        /*0088*/ 	.byte	0x03, 0x50
        /*008a*/ 	.short	0x0000


	//----- nvinfo : EIATTR_MAXREG_COUNT
	.align		4
        /*008c*/ 	.byte	0x03, 0x1b
        /*008e*/ 	.short	0x00ff


	//----- nvinfo : EIATTR_EXIT_INSTR_OFFSETS
	.align		4
        /*0090*/ 	.byte	0x04, 0x1c
        /*0092*/ 	.short	(.L_29 - .L_28)


	//   ....[0]....
.L_28:
        /*0094*/ 	.word	0x00000490


	//   ....[1]....
        /*0098*/ 	.word	0x000004b0


	//----- nvinfo : EIATTR_REQNTID
	.align		4
.L_29:
        /*009c*/ 	.byte	0x04, 0x10
        /*009e*/ 	.short	(.L_31 - .L_30)
.L_30:
        /*00a0*/ 	.word	0x00000080
        /*00a4*/ 	.word	0x00000001
        /*00a8*/ 	.word	0x00000001


	//----- nvinfo : EIATTR_CBANK_PARAM_SIZE
	.align		4
.L_31:
        /*00ac*/ 	.byte	0x03, 0x19
        /*00ae*/ 	.short	0x003c


	//----- nvinfo : EIATTR_PARAM_CBANK
	.align		4
        /*00b0*/ 	.byte	0x04, 0x0a
        /*00b2*/ 	.short	(.L_33 - .L_32)
	.align		4
.L_32:
        /*00b4*/ 	.word	index@(.nv.constant0.triton_poi_fused_cat_1)
        /*00b8*/ 	.short	0x0210
        /*00ba*/ 	.short	0x003c


	//----- nvinfo : EIATTR_SW_WAR
	.align		4
.L_33:
        /*00bc*/ 	.byte	0x04, 0x36
        /*00be*/ 	.short	(.L_35 - .L_34)
.L_34:
        /*00c0*/ 	.word	0x00000008
.L_35:


//--------------------- .nv.callgraph             --------------------------
	.section	.nv.callgraph,"",@"SHT_CUDA_CALLGRAPH"
	.align	4
	.sectionentsize	8
	.align		4
        /*0000*/ 	.word	0x00000000
	.align		4
        /*0004*/ 	.word	0xffffffff
	.align		4
        /*0008*/ 	.word	0x00000000
	.align		4
        /*000c*/ 	.word	0xfffffffe
	.align		4
        /*0010*/ 	.word	0x00000000
	.align		4
        /*0014*/ 	.word	0xfffffffd
	.align		4
        /*0018*/ 	.word	0x00000000
	.align		4
        /*001c*/ 	.word	0xfffffffc


//--------------------- .nv.constant4             --------------------------
	.section	.nv.constant4,"a",@progbits
	.align	8
	.align		8
.nv.constant4:
        /*0000*/ 	.dword	_$_str
	.align		8
        /*0008*/ 	.dword	_$_str_$_2


//--------------------- .text.triton_poi_fused_cat_1 --------------------------
	.section	.text.triton_poi_fused_cat_1,"ax",@progbits
	.align	128
        .global         triton_poi_fused_cat_1
        .type           triton_poi_fused_cat_1,@function
        .size           triton_poi_fused_cat_1,(.L_x_1 - triton_poi_fused_cat_1)
        .other          triton_poi_fused_cat_1,@"STO_CUDA_ENTRY STV_DEFAULT"
triton_poi_fused_cat_1:
.text.triton_poi_fused_cat_1:
[----:B------:R-:W0:Y:S01]  /*0000*/  LDC R1, c[0x0][0x28] ;  /* 0x00000a00ff017b82 */ /* 0x000e220000000800 */
[----:B------:R-:W1:Y:S01]  /*0010*/  S2R R0, SR_TID.X ;  /* 0x0000000000007919 */ /* 0x000e620000002100 */
[----:B------:R-:W-:-:S06]  /*0020*/  ULDC.64 UR4, c[0x0][0x208] ;  /* 0x0000820000047ab9 */ /* 0x000fcc0000000a00 */
[----:B------:R-:W2:Y:S01]  /*0030*/  LDC.64 R14, c[0x0][0x218] ;  /* 0x00008600ff0e7b82 */ /* 0x000ea20000000a00 */
[----:B------:R-:W3:Y:S07]  /*0040*/  S2R R3, SR_CTAID.X ;  /* 0x0000000000037919 */ /* 0x000eee0000002500 */
[----:B------:R-:W4:Y:S01]  /*0050*/  LDC.64 R6, c[0x0][0x220] ;  /* 0x00008800ff067b82 */ /* 0x000f220000000a00 */
[----:B-1----:R-:W-:-:S05]  /*0060*/  LOP3.LUT R0, R0, 0x7f, RZ, 0xc0, !PT ;  /* 0x0000007f00007812 */ /* 0x002fca00078ec0ff */
[----:B---3--:R-:W-:Y:S02]  /*0070*/  IMAD R0, R3, 0x80, R0 ;  /* 0x0000008003007824 */ /* 0x008fe400078e0200 */
[----:B------:R-:W1:Y:S03]  /*0080*/  LDC.64 R2, c[0x0][0x228] ;  /* 0x00008a00ff027b82 */ /* 0x000e660000000a00 */
[----:B------:R-:W-:Y:S02]  /*0090*/  SHF.R.S32.HI R9, RZ, 0x1f, R0 ;  /* 0x0000001fff097819 */ /* 0x000fe40000011400 */
[----:B------:R-:W-:Y:S02]  /*00a0*/  ISETP.GE.AND P0, PT, R0, 0x100, PT ;  /* 0x000001000000780c */ /* 0x000fe40003f06270 */
[----:B------:R-:W-:-:S04]  /*00b0*/  LEA.HI R8, R9, R0, RZ, 0x4 ;  /* 0x0000000009087211 */ /* 0x000fc800078f20ff */
[----:B------:R-:W-:-:S04]  /*00c0*/  SHF.R.S32.HI R5, RZ, 0x4, R8 ;  /* 0x00000004ff057819 */ /* 0x000fc80000011408 */
[----:B------:R-:W-:-:S04]  /*00d0*/  LEA.HI R4, R5, R5, RZ, 0x2 ;  /* 0x0000000505047211 */ /* 0x000fc800078f10ff */
[----:B------:R-:W-:-:S05]  /*00e0*/  LOP3.LUT R4, R4, 0xfffffffc, RZ, 0xc0, !PT ;  /* 0xfffffffc04047812 */ /* 0x000fca00078ec0ff */
[----:B------:R-:W-:Y:S02]  /*00f0*/  IMAD.IADD R5, R5, 0x1, -R4 ;  /* 0x0000000105057824 */ /* 0x000fe400078e0a04 */
[----:B------:R-:W-:Y:S02]  /*0100*/  IMAD.MOV.U32 R4, RZ, RZ, RZ ;  /* 0x000000ffff047224 */ /* 0x000fe400078e00ff */
[C---:B-1----:R-:W-:Y:S01]  /*0110*/  IMAD.WIDE R2, R5.reuse, 0x4, R2 ;  /* 0x0000000405027825 */ /* 0x042fe200078e0202 */
[----:B------:R-:W-:-:S13]  /*0120*/  ISETP.GT.AND P3, PT, R5, 0x1, !P0 ;  /* 0x000000010500780c */ /* 0x000fda0004764270 */
[----:B------:R1:W3:Y:S01]  /*0130*/  @P3 LDG.E.EL R4, desc[UR4][R2.64+-0x8] ;  /* 0xfffff80402043981 */ /* 0x0002e2000c2e1900 */
[----:B------:R-:W-:Y:S01]  /*0140*/  LEA.HI R20, R9, R0, RZ, 0x6 ;  /* 0x0000000009147211 */ /* 0x000fe200078f30ff */
[----:B----4-:R-:W-:Y:S01]  /*0150*/  IMAD.WIDE R18, R5, 0x4, R6 ;  /* 0x0000000405127825 */ /* 0x010fe200078e0206 */
[----:B------:R-:W-:Y:S02]  /*0160*/  LOP3.LUT R9, R8, 0xfffffff0, RZ, 0xc0, !PT ;  /* 0xfffffff008097812 */ /* 0x000fe400078ec0ff */
[----:B------:R-:W-:-:S03]  /*0170*/  SHF.R.S32.HI R13, RZ, 0x6, R20 ;  /* 0x00000006ff0d7819 */ /* 0x000fc60000011414 */
[----:B------:R-:W-:Y:S02]  /*0180*/  IMAD.IADD R10, R0, 0x1, -R9 ;  /* 0x00000001000a7824 */ /* 0x000fe400078e0a09 */
[----:B------:R-:W4:Y:S02]  /*0190*/  LDC.64 R8, c[0x0][0x230] ;  /* 0x00008c00ff087b82 */ /* 0x000f240000000a00 */
[----:B------:R-:W-:-:S04]  /*01a0*/  IMAD R12, R13, 0x20, R10 ;  /* 0x000000200d0c7824 */ /* 0x000fc800078e020a */
[----:B------:R-:W-:Y:S02]  /*01b0*/  IMAD R12, R5, 0x10, R12 ;  /* 0x00000010050c7824 */ /* 0x000fe400078e020c */
[----:B------:R-:W5:Y:S03]  /*01c0*/  LDC.64 R10, c[0x0][0x238] ;  /* 0x00008e00ff0a7b82 */ /* 0x000f660000000a00 */
[----:B------:R-:W-:Y:S01]  /*01d0*/  IADD3 R17, R12, -0x20, RZ ;  /* 0xffffffe00c117810 */ /* 0x000fe20007ffe0ff */
[----:B------:R-:W-:-:S04]  /*01e0*/  IMAD.MOV.U32 R12, RZ, RZ, RZ ;  /* 0x000000ffff0c7224 */ /* 0x000fc800078e00ff */
[----:B-1----:R-:W1:Y:S01]  /*01f0*/  LDC.64 R2, c[0x0][0x210] ;  /* 0x00008400ff027b82 */ /* 0x002e620000000a00 */
[----:B--2---:R-:W-:Y:S01]  /*0200*/  IMAD.WIDE R16, R17, 0x4, R14 ;  /* 0x0000000411107825 */ /* 0x004fe200078e020e */
[----:B------:R-:W-:Y:S01]  /*0210*/  LOP3.LUT R7, R20, 0xffffffc0, RZ, 0xc0, !PT ;  /* 0xffffffc014077812 */ /* 0x000fe200078ec0ff */
[----:B------:R-:W2:Y:S02]  /*0220*/  @P3 LDG.E.EL R12, desc[UR4][R18.64+-0x8] ;  /* 0xfffff804120c3981 */ /* 0x000ea4000c2e1900 */
[----:B------:R-:W-:Y:S01]  /*0230*/  IMAD.MOV.U32 R14, RZ, RZ, RZ ;  /* 0x000000ffff0e7224 */ /* 0x000fe200078e00ff */
[C---:B------:R-:W-:Y:S01]  /*0240*/  ISETP.GE.AND P1, PT, R5.reuse, 0x2, PT ;  /* 0x000000020500780c */ /* 0x040fe20003f26270 */
[----:B----4-:R-:W-:Y:S01]  /*0250*/  IMAD.WIDE R8, R5, 0x4, R8 ;  /* 0x0000000405087825 */ /* 0x010fe200078e0208 */
[----:B------:R-:W-:-:S03]  /*0260*/  IADD3 R20, R0, -R7, RZ ;  /* 0x8000000700147210 */ /* 0x000fc60007ffe0ff */
[----:B------:R-:W4:Y:S01]  /*0270*/  @P3 LDG.E R14, desc[UR4][R16.64] ;  /* 0x00000004100e3981 */ /* 0x000f22000c1e1900 */
[----:B------:R-:W-:Y:S02]  /*0280*/  CS2R R6, SRZ ;  /* 0x0000000000067805 */ /* 0x000fe4000001ff00 */
[----:B------:R-:W-:Y:S01]  /*0290*/  ISETP.LT.AND P2, PT, R0, 0x100, !P1 ;  /* 0x000001000000780c */ /* 0x000fe20004f41270 */
[----:B-----5:R-:W-:-:S04]  /*02a0*/  IMAD.WIDE R10, R5, 0x4, R10 ;  /* 0x00000004050a7825 */ /* 0x020fc800078e020a */
[----:B------:R-:W-:Y:S01]  /*02b0*/  IMAD.MOV.U32 R5, RZ, RZ, RZ ;  /* 0x000000ffff057224 */ /* 0x000fe200078e00ff */
[----:B------:R-:W5:Y:S01]  /*02c0*/  @P3 LDG.E.EL R6, desc[UR4][R10.64+-0x8] ;  /* 0xfffff8040a063981 */ /* 0x000f62000c2e1900 */
[----:B------:R-:W-:-:S04]  /*02d0*/  IMAD R13, R13, 0x20, R20 ;  /* 0x000000200d0d7824 */ /* 0x000fc800078e0214 */
[----:B------:R1:W5:Y:S02]  /*02e0*/  @P3 LDG.E.EL R5, desc[UR4][R8.64+-0x8] ;  /* 0xfffff80408053981 */ /* 0x000364000c2e1900 */
[----:B-1----:R-:W-:-:S05]  /*02f0*/  IMAD.WIDE R2, R13, 0x4, R2 ;  /* 0x000000040d027825 */ /* 0x002fca00078e0202 */
[----:B------:R1:W5:Y:S01]  /*0300*/  @P2 LDG.E R7, desc[UR4][R2.64] ;  /* 0x0000000402072981 */ /* 0x000362000c1e1900 */
[----:B0-----:R-:W-:Y:S01]  /*0310*/  IMAD.MOV.U32 R8, RZ, RZ, 0x3e800000 ;  /* 0x3e800000ff087424 */ /* 0x001fe200078e00ff */
[----:B-1----:R-:W0:Y:S02]  /*0320*/  LDC.64 R2, c[0x0][0x240] ;  /* 0x00009000ff027b82 */ /* 0x002e240000000a00 */
[----:B0-----:R-:W-:Y:S01]  /*0330*/  IMAD.WIDE R2, R0, 0x4, R2 ;  /* 0x0000000400027825 */ /* 0x001fe200078e0202 */
[----:B---3--:R-:W-:-:S05]  /*0340*/  SEL R4, R4, RZ, P3 ;  /* 0x000000ff04047207 */ /* 0x008fca0001800000 */
[----:B------:R-:W-:-:S04]  /*0350*/  FADD R4, R4, 9.9999997473787516356e-06 ;  /* 0x3727c5ac04047421 */ /* 0x000fc80000000000 */
[----:B------:R-:W0:Y:S02]  /*0360*/  MUFU.SQRT R13, R4 ;  /* 0x00000004000d7308 */ /* 0x000e240000002000 */
[C---:B0-----:R-:W-:Y:S02]  /*0370*/  FSETP.GT.AND P4, PT, R13.reuse, 8.50705917302346158658e+37, PT ;  /* 0x7e8000000d00780b */ /* 0x041fe40003f84000 */
[----:B------:R-:W-:-:S11]  /*0380*/  FSETP.GEU.AND P5, PT, R13, 1.175494350822287508e-38, PT ;  /* 0x008000000d00780b */ /* 0x000fd60003fae000 */
[----:B------:R-:W-:-:S04]  /*0390*/  @P4 FMUL R13, R13, 0.25 ;  /* 0x3e8000000d0d4820 */ /* 0x000fc80000400000 */
[----:B------:R-:W-:-:S06]  /*03a0*/  @!P5 FMUL R13, R13, 16777216 ;  /* 0x4b8000000d0dd820 */ /* 0x000fcc0000400000 */
[----:B------:R-:W0:Y:S01]  /*03b0*/  MUFU.RCP R13, R13 ;  /* 0x0000000d000d7308 */ /* 0x000e220000001000 */
[----:B------:R-:W-:Y:S02]  /*03c0*/  FSEL R8, R8, 1, P4 ;  /* 0x3f80000008087808 */ /* 0x000fe40002000000 */
[----:B--2---:R-:W-:Y:S02]  /*03d0*/  SEL R9, R12, RZ, P3 ;  /* 0x000000ff0c097207 */ /* 0x004fe40001800000 */
[----:B----4-:R-:W-:Y:S01]  /*03e0*/  SEL R14, R14, RZ, P3 ;  /* 0x000000ff0e0e7207 */ /* 0x010fe20001800000 */
[----:B------:R-:W-:-:S04]  /*03f0*/  @!P5 FMUL R8, R8, 16777216 ;  /* 0x4b8000000808d820 */ /* 0x000fc80000400000 */
[----:B------:R-:W-:Y:S01]  /*0400*/  FADD R4, R14, -R9 ;  /* 0x800000090e047221 */ /* 0x000fe20000000000 */
[----:B-----5:R-:W-:Y:S01]  /*0410*/  SEL R5, R5, RZ, P3 ;  /* 0x000000ff05057207 */ /* 0x020fe20001800000 */
[----:B0-----:R-:W-:Y:S01]  /*0420*/  FMUL R9, R13, R8 ;  /* 0x000000080d097220 */ /* 0x001fe20000400000 */
[----:B------:R-:W-:-:S03]  /*0430*/  SEL R6, R6, RZ, P3 ;  /* 0x000000ff06067207 */ /* 0x000fc60001800000 */
[----:B------:R-:W-:-:S04]  /*0440*/  FMUL R9, R4, R9 ;  /* 0x0000000904097220 */ /* 0x000fc80000400000 */
[----:B------:R-:W-:Y:S01]  /*0450*/  FFMA R6, R9, R5, R6 ;  /* 0x0000000509067223 */ /* 0x000fe20000000006 */
[----:B------:R-:W-:-:S04]  /*0460*/  SEL R7, R7, RZ, P2 ;  /* 0x000000ff07077207 */ /* 0x000fc80001000000 */
[----:B------:R-:W-:-:S04]  /*0470*/  FSETP.GEU.AND P2, PT, R6, RZ, PT ;  /* 0x000000ff0600720b */ /* 0x000fc80003f4e000 */
[----:B------:R-:W-:Y:S01]  /*0480*/  @P1 FSEL R7, R6, RZ, P2 ;  /* 0x000000ff06071208 */ /* 0x000fe20001000000 */
[----:B------:R-:W-:Y:S08]  /*0490*/  @P0 EXIT ;  /* 0x000000000000094d */ /* 0x000ff00003800000 */
[----:B------:R-:W-:Y:S01]  /*04a0*/  STG.E desc[UR4][R2.64], R7 ;  /* 0x0000000702007986 */ /* 0x000fe2000c101904 */
[----:B------:R-:W-:Y:S05]  /*04b0*/  EXIT ;  /* 0x000000000000794d */ /* 0x000fea0003800000 */
.L_x_0:
[----:B------:R-:W-:-:S00]  /*04c0*/  BRA `(.L_x_0) ;  /* 0xfffffffc00fc7947 */ /* 0x000fc0000383ffff */
[----:B------:R-:W-:-:S00]  /*04d0*/  NOP ;  /* 0x0000000000007918 */ /* 0x000fc00000000000 */
        /* <DEDUP_REMOVED lines=10> */
.L_x_1:


//--------------------- .nv.global.init           --------------------------
	.section	.nv.global.init,"aw",@progbits
.nv.global.init:
	.type		_$_str,@object
	.size		_$_str,(_$_str_$_2 - _$_str)
_$_str:
        /*0000*/ 	.byte	0x5f, 0x5f, 0x43, 0x55, 0x44, 0x41, 0x5f, 0x46, 0x54, 0x5a, 0x00
	.type		_$_str_$_2,@object
	.size		_$_str_$_2,(.L_1 - _$_str_$_2)
_$_str_$_2:
        /*000b*/ 	.byte	0x5f, 0x5f, 0x43, 0x55, 0x44, 0x41, 0x5f, 0x50, 0x52, 0x45, 0x43, 0x5f, 0x53, 0x51, 0x52, 0x54
        /*001b*/ 	.byte	0x00
.L_1:


//--------------------- .nv.constant0.triton_poi_fused_cat_1 --------------------------
	.section	.nv.constant0.triton_poi_fused_cat_1,"a",@progbits
	.sectionflags	@""
	.align	4
.nv.constant0.triton_poi_fused_cat_1:
	.zero		588
